//
// Generated by NVIDIA NVVM Compiler
//
// Compiler Build ID: CL-36424714
// Cuda compilation tools, release 13.0, V13.0.88
// Based on NVVM 20.0.0
//

.version 9.0
.target sm_100
.address_size 64

	// .globl	_Z23Replace_Matrix_ElementsPiS_

.visible .entry _Z23Replace_Matrix_ElementsPiS_(
	.param .u64 .ptr .align 1 _Z23Replace_Matrix_ElementsPiS__param_0,
	.param .u64 .ptr .align 1 _Z23Replace_Matrix_ElementsPiS__param_1
)
{
	.reg .pred 	%p<14>;
	.reg .b32 	%r<47>;
	.reg .b64 	%rd<9>;

	ld.param.u64 	%rd2, [_Z23Replace_Matrix_ElementsPiS__param_0];
	ld.param.u64 	%rd1, [_Z23Replace_Matrix_ElementsPiS__param_1];
	cvta.to.global.u64 	%rd3, %rd2;
	mov.u32 	%r17, %tid.x;
	mov.u32 	%r19, %tid.y;
	mov.u32 	%r21, %ntid.x;
	mov.u32 	%r23, %ntid.y;
	mad.lo.s32 	%r1, %r17, %r23, %r19;
	mul.wide.u32 	%rd4, %r1, 4;
	add.s64 	%rd5, %rd3, %rd4;
	ld.global.u32 	%r46, [%rd5];
	setp.eq.s32 	%p1, %r17, 0;
	setp.eq.s32 	%p2, %r19, 0;
	or.pred  	%p3, %p1, %p2;
	add.s32 	%r25, %r23, -1;
	setp.eq.s32 	%p4, %r17, %r25;
	or.pred  	%p5, %p3, %p4;
	add.s32 	%r26, %r21, -1;
	setp.eq.s32 	%p6, %r19, %r26;
	or.pred  	%p7, %p5, %p6;
	@%p7 bra 	$L__BB0_7;
	setp.lt.s32 	%p8, %r46, 1;
	mov.b32 	%r42, 0;
	@%p8 bra 	$L__BB0_4;
	mov.b32 	%r42, 0;
	mov.b32 	%r41, 1;
$L__BB0_3:
	and.b32  	%r30, %r46, 1;
	setp.eq.b32 	%p9, %r30, 1;
	selp.b32 	%r31, %r41, 0, %p9;
	add.s32 	%r42, %r31, %r42;
	shr.u32 	%r8, %r46, 1;
	mul.lo.s32 	%r41, %r41, 10;
	setp.lt.u32 	%p10, %r46, 2;
	mov.u32 	%r46, %r8;
	@%p10 bra 	$L__BB0_4;
	bra.uni 	$L__BB0_3;
$L__BB0_4:
	setp.eq.s32 	%p11, %r42, 0;
	mov.b32 	%r46, 0;
	@%p11 bra 	$L__BB0_7;
	mov.b32 	%r46, 0;
	mov.b32 	%r43, 1;
$L__BB0_6:
	mul.hi.u32 	%r35, %r42, -858993459;
	shr.u32 	%r14, %r35, 3;
	mul.lo.s32 	%r36, %r14, 10;
	sub.s32 	%r37, %r42, %r36;
	setp.eq.s32 	%p12, %r37, 0;
	selp.b32 	%r38, %r43, 0, %p12;
	add.s32 	%r46, %r38, %r46;
	mul.lo.s32 	%r43, %r43, 10;
	setp.gt.u32 	%p13, %r42, 9;
	mov.u32 	%r42, %r14;
	@%p13 bra 	$L__BB0_6;
$L__BB0_7:
	cvta.to.global.u64 	%rd6, %rd1;
	add.s64 	%rd8, %rd6, %rd4;
	st.global.u32 	[%rd8], %r46;
	ret;

}


// ===== COMPILED SASS (sm_100) =====

	.target	sm_100

	.elftype	@"ET_EXEC"


//--------------------- .note.nv.tkinfo           --------------------------
	.section	.note.nv.tkinfo,"",@"SHT_NOTE"
	.sectionflags	@"SHF_NOTE_NV_TKINFO"
	.tkinfo
        /*0018*/ 	.word	0x00000002
        /*0030*/ 	.string	""
        /*0030*/ 	.string	"ptxas"
        /*0030*/ 	.string	"Cuda compilation tools, release 13.0, V13.0.88"
        /*0030*/ 	.string	"Build cuda_13.0.r13.0/compiler.36424714_0"
        /*0030*/ 	.string	"-arch sm_100 -m 64 "



//--------------------- .note.nv.cuinfo           --------------------------
	.section	.note.nv.cuinfo,"",@"SHT_NOTE"
	.sectionflags	@"SHF_NOTE_NV_CUINFO"
        /*0018*/ 	.short	0x0002
        /*001a*/ 	.short	0x0064
        /*001c*/ 	.short	0x0082
	.zero		2


//--------------------- .nv.info                  --------------------------
	.section	.nv.info,"",@"SHT_CUDA_INFO"
	.align	4


	//----- nvinfo : EIATTR_REGCOUNT
	.align		4
        /*0000*/ 	.byte	0x04, 0x2f
        /*0002*/ 	.short	(.L_1 - .L_0)
	.align		4
.L_0:
        /*0004*/ 	.word	index@(_Z23Replace_Matrix_ElementsPiS_)
        /*0008*/ 	.word	0x0000000c


	//----- nvinfo : EIATTR_FRAME_SIZE
	.align		4
.L_1:
        /*000c*/ 	.byte	0x04, 0x11
        /*000e*/ 	.short	(.L_3 - .L_2)
	.align		4
.L_2:
        /*0010*/ 	.word	index@(_Z23Replace_Matrix_ElementsPiS_)
        /*0014*/ 	.word	0x00000000


	//----- nvinfo : EIATTR_MIN_STACK_SIZE
	.align		4
.L_3:
        /*0018*/ 	.byte	0x04, 0x12
        /*001a*/ 	.short	(.L_5 - .L_4)
	.align		4
.L_4:
        /*001c*/ 	.word	index@(_Z23Replace_Matrix_ElementsPiS_)
        /*0020*/ 	.word	0x00000000
.L_5:


//--------------------- .nv.compat                --------------------------
	.section	.nv.compat,"",@"SHT_CUDA_COMPAT_INFO"
	.align	4
        /*0000*/ 	.byte	0x02, 0x09, 0x00, 0x00, 0x02, 0x02, 0x01, 0x00, 0x02, 0x05, 0x05, 0x00, 0x03, 0x07, 0x01, 0x01
        /*0010*/ 	.byte	0x02, 0x03, 0x00, 0x00, 0x02, 0x06, 0x01, 0x00, 0x04, 0x0b, 0x08, 0x00, 0x09, 0x00, 0x00, 0x00
        /*0020*/ 	.byte	0x00, 0x00, 0x00, 0x00


//--------------------- .nv.info._Z23Replace_Matrix_ElementsPiS_ --------------------------
	.section	.nv.info._Z23Replace_Matrix_ElementsPiS_,"",@"SHT_CUDA_INFO"
	.sectionflags	@""
	.align	4


	//----- nvinfo : EIATTR_CUDA_API_VERSION
	.align		4
        /*0000*/ 	.byte	0x04, 0x37
        /*0002*/ 	.short	(.L_7 - .L_6)
.L_6:
        /*0004*/ 	.word	0x00000082


	//----- nvinfo : EIATTR_KPARAM_INFO
	.align		4
.L_7:
        /*0008*/ 	.byte	0x04, 0x17
        /*000a*/ 	.short	(.L_9 - .L_8)
.L_8:
        /*000c*/ 	.word	0x00000000
        /*0010*/ 	.short	0x0001
        /*0012*/ 	.short	0x0008
        /*0014*/ 	.byte	0x00, 0xf5, 0x21, 0x00


	//----- nvinfo : EIATTR_KPARAM_INFO
	.align		4
.L_9:
        /*0018*/ 	.byte	0x04, 0x17
        /*001a*/ 	.short	(.L_11 - .L_10)
.L_10:
        /*001c*/ 	.word	0x00000000
        /*0020*/ 	.short	0x0000
        /*0022*/ 	.short	0x0000
        /*0024*/ 	.byte	0x00, 0xf5, 0x21, 0x00


	//----- nvinfo : EIATTR_SPARSE_MMA_MASK
	.align		4
.L_11:
        /*0028*/ 	.byte	0x03, 0x50
        /*002a*/ 	.short	0x0000


	//----- nvinfo : EIATTR_MAXREG_COUNT
	.align		4
        /*002c*/ 	.byte	0x03, 0x1b
        /*002e*/ 	.short	0x00ff


	//----- nvinfo : EIATTR_MERCURY_ISA_VERSION
	.align		4
        /*0030*/ 	.byte	0x03, 0x5f
        /*0032*/ 	.short	0x0101


	//----- nvinfo : EIATTR_VRC_CTA_INIT_COUNT
	.align		4
        /*0034*/ 	.byte	0x02, 0x4a
	.zero		1
	.zero		1


	//----- nvinfo : EIATTR_EXIT_INSTR_OFFSETS
	.align		4
        /*0038*/ 	.byte	0x04, 0x1c
        /*003a*/ 	.short	(.L_13 - .L_12)


	//   ....[0]....
.L_12:
        /*003c*/ 	.word	0x00000340


	//----- nvinfo : EIATTR_CRS_STACK_SIZE
	.align		4
.L_13:
        /*0040*/ 	.byte	0x04, 0x1e
        /*0042*/ 	.short	(.L_15 - .L_14)
.L_14:
        /*0044*/ 	.word	0x00000000


	//----- nvinfo : EIATTR_CBANK_PARAM_SIZE
	.align		4
.L_15:
        /*0048*/ 	.byte	0x03, 0x19
        /*004a*/ 	.short	0x0010


	//----- nvinfo : EIATTR_PARAM_CBANK
	.align		4
        /*004c*/ 	.byte	0x04, 0x0a
        /*004e*/ 	.short	(.L_17 - .L_16)
	.align		4
.L_16:
        /*0050*/ 	.word	index@(.nv.constant0._Z23Replace_Matrix_ElementsPiS_)
        /*0054*/ 	.short	0x0380
        /*0056*/ 	.short	0x0010


	//----- nvinfo : EIATTR_SW_WAR
	.align		4
.L_17:
        /*0058*/ 	.byte	0x04, 0x36
        /*005a*/ 	.short	(.L_19 - .L_18)
.L_18:
        /*005c*/ 	.word	0x00000008
.L_19:


//--------------------- .nv.callgraph             --------------------------
	.section	.nv.callgraph,"",@"SHT_CUDA_CALLGRAPH"
	.align	4
	.sectionentsize	8
	.align		4
        /*0000*/ 	.word	0x00000000
	.align		4
        /*0004*/ 	.word	0xffffffff
	.align		4
        /*0008*/ 	.word	0x00000000
	.align		4
        /*000c*/ 	.word	0xfffffffe
	.align		4
        /*0010*/ 	.word	0x00000000
	.align		4
        /*0014*/ 	.word	0xfffffffd
	.align		4
        /*0018*/ 	.word	0x00000000
	.align		4
        /*001c*/ 	.word	0xfffffffc


//--------------------- .text._Z23Replace_Matrix_ElementsPiS_ --------------------------
	.section	.text._Z23Replace_Matrix_ElementsPiS_,"ax",@progbits
	.align	128
        .global         _Z23Replace_Matrix_ElementsPiS_
        .type           _Z23Replace_Matrix_ElementsPiS_,@function
        .size           _Z23Replace_Matrix_ElementsPiS_,(.L_x_7 - _Z23Replace_Matrix_ElementsPiS_)
        .other          _Z23Replace_Matrix_ElementsPiS_,@"STO_CUDA_ENTRY STV_DEFAULT"
_Z23Replace_Matrix_ElementsPiS_:
.text._Z23Replace_Matrix_ElementsPiS_:
[----:B------:R-:W-:Y:S01]  /*0000*/  LDC R1, c[0x0][0x37c] ;  /* 0x0000df00ff017b82 */ /* 0x000fe20000000800 */
[----:B------:R-:W0:Y:S07]  /*0010*/  S2R R9, SR_TID.Y ;  /* 0x0000000000097919 */ /* 0x000e2e0000002200 */
[----:B------:R-:W1:Y:S01]  /*0020*/  LDC.64 R2, c[0x0][0x380] ;  /* 0x0000e000ff027b82 */ /* 0x000e620000000a00 */
[----:B------:R-:W2:Y:S01]  /*0030*/  LDCU UR5, c[0x0][0x360] ;  /* 0x00006c00ff0577ac */ /* 0x000ea20008000800 */
[----:B------:R-:W0:Y:S01]  /*0040*/  S2R R0, SR_TID.X ;  /* 0x0000000000007919 */ /* 0x000e220000002100 */
[----:B------:R-:W0:Y:S01]  /*0050*/  LDCU UR4, c[0x0][0x364] ;  /* 0x00006c80ff0477ac */ /* 0x000e220008000800 */
[----:B------:R-:W3:Y:S01]  /*0060*/  LDCU.64 UR6, c[0x0][0x358] ;  /* 0x00006b00ff0677ac */ /* 0x000ee20008000a00 */
[----:B0-----:R-:W-:-:S04]  /*0070*/  IMAD R5, R0, UR4, R9 ;  /* 0x0000000400057c24 */ /* 0x001fc8000f8e0209 */
[----:B-1----:R-:W-:-:S05]  /*0080*/  IMAD.WIDE.U32 R2, R5, 0x4, R2 ;  /* 0x0000000405027825 */ /* 0x002fca00078e0002 */
[----:B---3--:R0:W5:Y:S01]  /*0090*/  LDG.E R7, desc[UR6][R2.64] ;  /* 0x0000000602077981 */ /* 0x008162000c1e1900 */
[----:B------:R-:W-:Y:S01]  /*00a0*/  ISETP.NE.AND P0, PT, R9, RZ, PT ;  /* 0x000000ff0900720c */ /* 0x000fe20003f05270 */
[----:B------:R-:W-:Y:S01]  /*00b0*/  UIADD3 UR4, UPT, UPT, UR4, -0x1, URZ ;  /* 0xffffffff04047890 */ /* 0x000fe2000fffe0ff */
[----:B------:R-:W-:Y:S01]  /*00c0*/  BSSY.RECONVERGENT B0, `(.L_x_0) ;  /* 0x0000024000007945 */ /* 0x000fe20003800200 */
[----:B--2---:R-:W-:Y:S01]  /*00d0*/  UIADD3 UR5, UPT, UPT, UR5, -0x1, URZ ;  /* 0xffffffff05057890 */ /* 0x004fe2000fffe0ff */
[----:B------:R-:W-:-:S04]  /*00e0*/  ISETP.EQ.OR P0, PT, R0, RZ, !P0 ;  /* 0x000000ff0000720c */ /* 0x000fc80004702670 */
[----:B------:R-:W-:-:S04]  /*00f0*/  ISETP.EQ.OR P0, PT, R0, UR4, P0 ;  /* 0x0000000400007c0c */ /* 0x000fc80008702670 */
[----:B------:R-:W-:-:S13]  /*0100*/  ISETP.EQ.OR P0, PT, R9, UR5, P0 ;  /* 0x0000000509007c0c */ /* 0x000fda0008702670 */
[----:B0-----:R-:W-:Y:S05]  /*0110*/  @P0 BRA `(.L_x_1) ;  /* 0x0000000000780947 */ /* 0x001fea0003800000 */
[----:B-----5:R-:W-:Y:S01]  /*0120*/  ISETP.GE.AND P0, PT, R7, 0x1, PT ;  /* 0x000000010700780c */ /* 0x020fe20003f06270 */
[----:B------:R-:W-:Y:S01]  /*0130*/  BSSY.RECONVERGENT B1, `(.L_x_2) ;  /* 0x000000d000017945 */ /* 0x000fe20003800200 */
[----:B------:R-:W-:-:S11]  /*0140*/  IMAD.MOV.U32 R0, RZ, RZ, RZ ;  /* 0x000000ffff007224 */ /* 0x000fd600078e00ff */
[----:B------:R-:W-:Y:S05]  /*0150*/  @!P0 BRA `(.L_x_3) ;  /* 0x0000000000288947 */ /* 0x000fea0003800000 */
[----:B------:R-:W-:Y:S02]  /*0160*/  IMAD.MOV.U32 R0, RZ, RZ, RZ ;  /* 0x000000ffff007224 */ /* 0x000fe400078e00ff */
[----:B------:R-:W-:-:S07]  /*0170*/  IMAD.MOV.U32 R2, RZ, RZ, 0x1 ;  /* 0x00000001ff027424 */ /* 0x000fce00078e00ff */
.L_x_4:
[C---:B------:R-:W-:Y:S02]  /*0180*/  ISETP.GE.U32.AND P1, PT, R7.reuse, 0x2, PT ;  /* 0x000000020700780c */ /* 0x040fe40003f26070 */
[----:B------:R-:W-:Y:S02]  /*0190*/  LOP3.LUT R3, R7, 0x1, RZ, 0xc0, !PT ;  /* 0x0000000107037812 */ /* 0x000fe400078ec0ff */
[----:B------:R-:W-:Y:S02]  /*01a0*/  SHF.R.U32.HI R7, RZ, 0x1, R7 ;  /* 0x00000001ff077819 */ /* 0x000fe40000011607 */
[----:B------:R-:W-:-:S04]  /*01b0*/  ISETP.NE.U32.AND P0, PT, R3, 0x1, PT ;  /* 0x000000010300780c */ /* 0x000fc80003f05070 */
[C---:B------:R-:W-:Y:S01]  /*01c0*/  SEL R3, R2.reuse, RZ, !P0 ;  /* 0x000000ff02037207 */ /* 0x040fe20004000000 */
[----:B------:R-:W-:-:S04]  /*01d0*/  IMAD R2, R2, 0xa, RZ ;  /* 0x0000000a02027824 */ /* 0x000fc800078e02ff */
[----:B------:R-:W-:Y:S01]  /*01e0*/  IMAD.IADD R0, R3, 0x1, R0 ;  /* 0x0000000103007824 */ /* 0x000fe200078e0200 */
[----:B------:R-:W-:Y:S06]  /*01f0*/  @P1 BRA `(.L_x_4) ;  /* 0xfffffffc00e01947 */ /* 0x000fec000383ffff */
.L_x_3:
[----:B------:R-:W-:Y:S05]  /*0200*/  BSYNC.RECONVERGENT B1 ;  /* 0x0000000000017941 */ /* 0x000fea0003800200 */
.L_x_2:
[----:B------:R-:W-:Y:S01]  /*0210*/  ISETP.NE.AND P0, PT, R0, RZ, PT ;  /* 0x000000ff0000720c */ /* 0x000fe20003f05270 */
[----:B------:R-:W-:-:S12]  /*0220*/  HFMA2 R7, -RZ, RZ, 0, 0 ;  /* 0x00000000ff077431 */ /* 0x000fd800000001ff */
[----:B------:R-:W-:Y:S05]  /*0230*/  @!P0 BRA `(.L_x_1) ;  /* 0x0000000000308947 */ /* 0x000fea0003800000 */
[----:B------:R-:W-:Y:S02]  /*0240*/  IMAD.MOV.U32 R7, RZ, RZ, RZ ;  /* 0x000000ffff077224 */ /* 0x000fe400078e00ff */
[----:B------:R-:W-:-:S07]  /*0250*/  IMAD.MOV.U32 R4, RZ, RZ, 0x1 ;  /* 0x00000001ff047424 */ /* 0x000fce00078e00ff */
.L_x_5:
[C---:B------:R-:W-:Y:S01]  /*0260*/  IMAD.HI.U32 R2, R0.reuse, -0x33333333, RZ ;  /* 0xcccccccd00027827 */ /* 0x040fe200078e00ff */
[----:B------:R-:W-:-:S04]  /*0270*/  ISETP.GT.U32.AND P1, PT, R0, 0x9, PT ;  /* 0x000000090000780c */ /* 0x000fc80003f24070 */
[----:B------:R-:W-:-:S05]  /*0280*/  SHF.R.U32.HI R3, RZ, 0x3, R2 ;  /* 0x00000003ff037819 */ /* 0x000fca0000011602 */
[----:B------:R-:W-:Y:S01]  /*0290*/  IMAD R2, R3, -0xa, R0 ;  /* 0xfffffff603027824 */ /* 0x000fe200078e0200 */
[----:B------:R-:W-:-:S04]  /*02a0*/  MOV R0, R3 ;  /* 0x0000000300007202 */ /* 0x000fc80000000f00 */
[----:B------:R-:W-:-:S04]  /*02b0*/  ISETP.NE.AND P0, PT, R2, RZ, PT ;  /* 0x000000ff0200720c */ /* 0x000fc80003f05270 */
[C---:B------:R-:W-:Y:S01]  /*02c0*/  SEL R2, R4.reuse, RZ, !P0 ;  /* 0x000000ff04027207 */ /* 0x040fe20004000000 */
[----:B------:R-:W-:-:S04]  /*02d0*/  IMAD R4, R4, 0xa, RZ ;  /* 0x0000000a04047824 */ /* 0x000fc800078e02ff */
[----:B------:R-:W-:Y:S01]  /*02e0*/  IMAD.IADD R7, R2, 0x1, R7 ;  /* 0x0000000102077824 */ /* 0x000fe200078e0207 */
[----:B------:R-:W-:Y:S06]  /*02f0*/  @P1 BRA `(.L_x_5) ;  /* 0xfffffffc00d81947 */ /* 0x000fec000383ffff */
.L_x_1:
[----:B------:R-:W-:Y:S05]  /*0300*/  BSYNC.RECONVERGENT B0 ;  /* 0x0000000000007941 */ /* 0x000fea0003800200 */
.L_x_0:
[----:B------:R-:W0:Y:S02]  /*0310*/  LDC.64 R2, c[0x0][0x388] ;  /* 0x0000e200ff027b82 */ /* 0x000e240000000a00 */
[----:B0-----:R-:W-:-:S05]  /*0320*/  IMAD.WIDE.U32 R2, R5, 0x4, R2 ;  /* 0x0000000405027825 */ /* 0x001fca00078e0002 */
[----:B-----5:R-:W-:Y:S01]  /*0330*/  STG.E desc[UR6][R2.64], R7 ;  /* 0x0000000702007986 */ /* 0x020fe2000c101906 */
[----:B------:R-:W-:Y:S05]  /*0340*/  EXIT ;  /* 0x000000000000794d */ /* 0x000fea0003800000 */
.L_x_6:
[----:B------:R-:W-:-:S00]  /*0350*/  BRA `(.L_x_6) ;  /* 0xfffffffc00fc7947 */ /* 0x000fc0000383ffff */
[----:B------:R-:W-:-:S00]  /*0360*/  NOP ;  /* 0x0000000000007918 */ /* 0x000fc00000000000 */
        /* <DEDUP_REMOVED lines=9> */
.L_x_7:


//--------------------- .nv.shared.reserved.0     --------------------------
	.section	.nv.shared.reserved.0,"aw",@nobits
	.weak		__nv_reservedSMEM_offset_0_alias
	.size		__nv_reservedSMEM_offset_0_alias, 0, 64
	.other		__nv_reservedSMEM_offset_0_alias,@"STO_CUDA_RESERVED_SHARED STV_DEFAULT"
__nv_reservedSMEM_offset_0_alias:
	.zero		0
	.zero		64


//--------------------- .nv.constant0._Z23Replace_Matrix_ElementsPiS_ --------------------------
	.section	.nv.constant0._Z23Replace_Matrix_ElementsPiS_,"a",@progbits
	.sectionflags	@""
	.align	4
.nv.constant0._Z23Replace_Matrix_ElementsPiS_:
	.zero		912


//--------------------- SYMBOLS --------------------------

	.type		.nv.reservedSmem.offset0,@object
	.size		.nv.reservedSmem.offset0,0x4
